//
// Generated by NVIDIA NVVM Compiler
//
// Compiler Build ID: CL-36424714
// Cuda compilation tools, release 13.0, V13.0.88
// Based on NVVM 20.0.0
//

.version 9.0
.target sm_100
.address_size 64

	// .globl	_Z6kernelPiS_PdPfdi

.visible .entry _Z6kernelPiS_PdPfdi(
	.param .u64 .ptr .align 1 _Z6kernelPiS_PdPfdi_param_0,
	.param .u64 .ptr .align 1 _Z6kernelPiS_PdPfdi_param_1,
	.param .u64 .ptr .align 1 _Z6kernelPiS_PdPfdi_param_2,
	.param .u64 .ptr .align 1 _Z6kernelPiS_PdPfdi_param_3,
	.param .f64 _Z6kernelPiS_PdPfdi_param_4,
	.param .u32 _Z6kernelPiS_PdPfdi_param_5
)
{
	.reg .pred 	%p<2>;
	.reg .b32 	%r<8>;
	.reg .b32 	%f<2>;
	.reg .b64 	%rd<15>;
	.reg .b64 	%fd<6>;

	ld.param.u64 	%rd1, [_Z6kernelPiS_PdPfdi_param_0];
	ld.param.u64 	%rd2, [_Z6kernelPiS_PdPfdi_param_1];
	ld.param.u64 	%rd3, [_Z6kernelPiS_PdPfdi_param_2];
	ld.param.u64 	%rd4, [_Z6kernelPiS_PdPfdi_param_3];
	ld.param.f64 	%fd1, [_Z6kernelPiS_PdPfdi_param_4];
	ld.param.u32 	%r2, [_Z6kernelPiS_PdPfdi_param_5];
	mov.u32 	%r3, %ctaid.x;
	mov.u32 	%r4, %ntid.x;
	mov.u32 	%r5, %tid.x;
	mad.lo.s32 	%r1, %r3, %r4, %r5;
	setp.ge.s32 	%p1, %r1, %r2;
	@%p1 bra 	$L__BB0_2;
	cvta.to.global.u64 	%rd5, %rd1;
	cvta.to.global.u64 	%rd6, %rd3;
	cvta.to.global.u64 	%rd7, %rd2;
	cvta.to.global.u64 	%rd8, %rd4;
	mul.wide.s32 	%rd9, %r1, 4;
	add.s64 	%rd10, %rd5, %rd9;
	st.global.u32 	[%rd10], %r1;
	mul.wide.s32 	%rd11, %r1, 8;
	add.s64 	%rd12, %rd6, %rd11;
	ld.global.f64 	%fd2, [%rd12];
	add.f64 	%fd3, %fd2, 0d3FF0000000000000;
	cvt.rzi.s32.f64 	%r6, %fd3;
	add.s64 	%rd13, %rd7, %rd9;
	st.global.u32 	[%rd13], %r6;
	add.s32 	%r7, %r6, 10;
	cvt.rn.f64.s32 	%fd4, %r7;
	mul.f64 	%fd5, %fd1, %fd4;
	cvt.rn.f32.f64 	%f1, %fd5;
	add.s64 	%rd14, %rd8, %rd9;
	st.global.f32 	[%rd14], %f1;
$L__BB0_2:
	ret;

}


// ===== COMPILED SASS (sm_100) =====

	.target	sm_100

	.elftype	@"ET_EXEC"


//--------------------- .note.nv.tkinfo           --------------------------
	.section	.note.nv.tkinfo,"",@"SHT_NOTE"
	.sectionflags	@"SHF_NOTE_NV_TKINFO"
	.tkinfo
        /*0018*/ 	.word	0x00000002
        /*0030*/ 	.string	""
        /*0030*/ 	.string	"ptxas"
        /*0030*/ 	.string	"Cuda compilation tools, release 13.0, V13.0.88"
        /*0030*/ 	.string	"Build cuda_13.0.r13.0/compiler.36424714_0"
        /*0030*/ 	.string	"-arch sm_100 -m 64 "



//--------------------- .note.nv.cuinfo           --------------------------
	.section	.note.nv.cuinfo,"",@"SHT_NOTE"
	.sectionflags	@"SHF_NOTE_NV_CUINFO"
        /*0018*/ 	.short	0x0002
        /*001a*/ 	.short	0x0064
        /*001c*/ 	.short	0x0082
	.zero		2


//--------------------- .nv.info                  --------------------------
	.section	.nv.info,"",@"SHT_CUDA_INFO"
	.align	4


	//----- nvinfo : EIATTR_REGCOUNT
	.align		4
        /*0000*/ 	.byte	0x04, 0x2f
        /*0002*/ 	.short	(.L_1 - .L_0)
	.align		4
.L_0:
        /*0004*/ 	.word	index@(_Z6kernelPiS_PdPfdi)
        /*0008*/ 	.word	0x00000012


	//----- nvinfo : EIATTR_FRAME_SIZE
	.align		4
.L_1:
        /*000c*/ 	.byte	0x04, 0x11
        /*000e*/ 	.short	(.L_3 - .L_2)
	.align		4
.L_2:
        /*0010*/ 	.word	index@(_Z6kernelPiS_PdPfdi)
        /*0014*/ 	.word	0x00000000


	//----- nvinfo : EIATTR_MIN_STACK_SIZE
	.align		4
.L_3:
        /*0018*/ 	.byte	0x04, 0x12
        /*001a*/ 	.short	(.L_5 - .L_4)
	.align		4
.L_4:
        /*001c*/ 	.word	index@(_Z6kernelPiS_PdPfdi)
        /*0020*/ 	.word	0x00000000
.L_5:


//--------------------- .nv.compat                --------------------------
	.section	.nv.compat,"",@"SHT_CUDA_COMPAT_INFO"
	.align	4
        /*0000*/ 	.byte	0x02, 0x09, 0x00, 0x00, 0x02, 0x02, 0x01, 0x00, 0x02, 0x05, 0x05, 0x00, 0x03, 0x07, 0x01, 0x01
        /*0010*/ 	.byte	0x02, 0x03, 0x00, 0x00, 0x02, 0x06, 0x01, 0x00, 0x04, 0x0b, 0x08, 0x00, 0x01, 0x00, 0x00, 0x00
        /*0020*/ 	.byte	0x00, 0x00, 0x00, 0x00


//--------------------- .nv.info._Z6kernelPiS_PdPfdi --------------------------
	.section	.nv.info._Z6kernelPiS_PdPfdi,"",@"SHT_CUDA_INFO"
	.sectionflags	@""
	.align	4


	//----- nvinfo : EIATTR_CUDA_API_VERSION
	.align		4
        /*0000*/ 	.byte	0x04, 0x37
        /*0002*/ 	.short	(.L_7 - .L_6)
.L_6:
        /*0004*/ 	.word	0x00000082


	//----- nvinfo : EIATTR_KPARAM_INFO
	.align		4
.L_7:
        /*0008*/ 	.byte	0x04, 0x17
        /*000a*/ 	.short	(.L_9 - .L_8)
.L_8:
        /*000c*/ 	.word	0x00000000
        /*0010*/ 	.short	0x0005
        /*0012*/ 	.short	0x0028
        /*0014*/ 	.byte	0x00, 0xf0, 0x11, 0x00


	//----- nvinfo : EIATTR_KPARAM_INFO
	.align		4
.L_9:
        /*0018*/ 	.byte	0x04, 0x17
        /*001a*/ 	.short	(.L_11 - .L_10)
.L_10:
        /*001c*/ 	.word	0x00000000
        /*0020*/ 	.short	0x0004
        /*0022*/ 	.short	0x0020
        /*0024*/ 	.byte	0x00, 0xf0, 0x21, 0x00


	//----- nvinfo : EIATTR_KPARAM_INFO
	.align		4
.L_11:
        /*0028*/ 	.byte	0x04, 0x17
        /*002a*/ 	.short	(.L_13 - .L_12)
.L_12:
        /*002c*/ 	.word	0x00000000
        /*0030*/ 	.short	0x0003
        /*0032*/ 	.short	0x0018
        /*0034*/ 	.byte	0x00, 0xf5, 0x21, 0x00


	//----- nvinfo : EIATTR_KPARAM_INFO
	.align		4
.L_13:
        /*0038*/ 	.byte	0x04, 0x17
        /*003a*/ 	.short	(.L_15 - .L_14)
.L_14:
        /*003c*/ 	.word	0x00000000
        /*0040*/ 	.short	0x0002
        /*0042*/ 	.short	0x0010
        /*0044*/ 	.byte	0x00, 0xf5, 0x21, 0x00


	//----- nvinfo : EIATTR_KPARAM_INFO
	.align		4
.L_15:
        /*0048*/ 	.byte	0x04, 0x17
        /*004a*/ 	.short	(.L_17 - .L_16)
.L_16:
        /*004c*/ 	.word	0x00000000
        /*0050*/ 	.short	0x0001
        /*0052*/ 	.short	0x0008
        /*0054*/ 	.byte	0x00, 0xf5, 0x21, 0x00


	//----- nvinfo : EIATTR_KPARAM_INFO
	.align		4
.L_17:
        /*0058*/ 	.byte	0x04, 0x17
        /*005a*/ 	.short	(.L_19 - .L_18)
.L_18:
        /*005c*/ 	.word	0x00000000
        /*0060*/ 	.short	0x0000
        /*0062*/ 	.short	0x0000
        /*0064*/ 	.byte	0x00, 0xf5, 0x21, 0x00


	//----- nvinfo : EIATTR_SPARSE_MMA_MASK
	.align		4
.L_19:
        /*0068*/ 	.byte	0x03, 0x50
        /*006a*/ 	.short	0x0000


	//----- nvinfo : EIATTR_MAXREG_COUNT
	.align		4
        /*006c*/ 	.byte	0x03, 0x1b
        /*006e*/ 	.short	0x00ff


	//----- nvinfo : EIATTR_MERCURY_ISA_VERSION
	.align		4
        /*0070*/ 	.byte	0x03, 0x5f
        /*0072*/ 	.short	0x0101


	//----- nvinfo : EIATTR_VRC_CTA_INIT_COUNT
	.align		4
        /*0074*/ 	.byte	0x02, 0x4a
	.zero		1
	.zero		1


	//----- nvinfo : EIATTR_EXIT_INSTR_OFFSETS
	.align		4
        /*0078*/ 	.byte	0x04, 0x1c
        /*007a*/ 	.short	(.L_21 - .L_20)


	//   ....[0]....
.L_20:
        /*007c*/ 	.word	0x00000070


	//   ....[1]....
        /*0080*/ 	.word	0x000001c0


	//----- nvinfo : EIATTR_CBANK_PARAM_SIZE
	.align		4
.L_21:
        /*0084*/ 	.byte	0x03, 0x19
        /*0086*/ 	.short	0x002c


	//----- nvinfo : EIATTR_PARAM_CBANK
	.align		4
        /*0088*/ 	.byte	0x04, 0x0a
        /*008a*/ 	.short	(.L_23 - .L_22)
	.align		4
.L_22:
        /*008c*/ 	.word	index@(.nv.constant0._Z6kernelPiS_PdPfdi)
        /*0090*/ 	.short	0x0380
        /*0092*/ 	.short	0x002c


	//----- nvinfo : EIATTR_SW_WAR
	.align		4
.L_23:
        /*0094*/ 	.byte	0x04, 0x36
        /*0096*/ 	.short	(.L_25 - .L_24)
.L_24:
        /*0098*/ 	.word	0x00000008
.L_25:


//--------------------- .nv.callgraph             --------------------------
	.section	.nv.callgraph,"",@"SHT_CUDA_CALLGRAPH"
	.align	4
	.sectionentsize	8
	.align		4
        /*0000*/ 	.word	0x00000000
	.align		4
        /*0004*/ 	.word	0xffffffff
	.align		4
        /*0008*/ 	.word	0x00000000
	.align		4
        /*000c*/ 	.word	0xfffffffe
	.align		4
        /*0010*/ 	.word	0x00000000
	.align		4
        /*0014*/ 	.word	0xfffffffd
	.align		4
        /*0018*/ 	.word	0x00000000
	.align		4
        /*001c*/ 	.word	0xfffffffc


//--------------------- .text._Z6kernelPiS_PdPfdi --------------------------
	.section	.text._Z6kernelPiS_PdPfdi,"ax",@progbits
	.align	128
        .global         _Z6kernelPiS_PdPfdi
        .type           _Z6kernelPiS_PdPfdi,@function
        .size           _Z6kernelPiS_PdPfdi,(.L_x_1 - _Z6kernelPiS_PdPfdi)
        .other          _Z6kernelPiS_PdPfdi,@"STO_CUDA_ENTRY STV_DEFAULT"
_Z6kernelPiS_PdPfdi:
.text._Z6kernelPiS_PdPfdi:
[----:B------:R-:W-:Y:S01]  /*0000*/  LDC R1, c[0x0][0x37c] ;  /* 0x0000df00ff017b82 */ /* 0x000fe20000000800 */
[----:B------:R-:W0:Y:S07]  /*0010*/  S2R R0, SR_TID.X ;  /* 0x0000000000007919 */ /* 0x000e2e0000002100 */
[----:B------:R-:W0:Y:S01]  /*0020*/  S2UR UR4, SR_CTAID.X ;  /* 0x00000000000479c3 */ /* 0x000e220000002500 */
[----:B------:R-:W1:Y:S07]  /*0030*/  LDCU UR5, c[0x0][0x3a8] ;  /* 0x00007500ff0577ac */ /* 0x000e6e0008000800 */
[----:B------:R-:W0:Y:S02]  /*0040*/  LDC R15, c[0x0][0x360] ;  /* 0x0000d800ff0f7b82 */ /* 0x000e240000000800 */
[----:B0-----:R-:W-:-:S05]  /*0050*/  IMAD R15, R15, UR4, R0 ;  /* 0x000000040f0f7c24 */ /* 0x001fca000f8e0200 */
[----:B-1----:R-:W-:-:S13]  /*0060*/  ISETP.GE.AND P0, PT, R15, UR5, PT ;  /* 0x000000050f007c0c */ /* 0x002fda000bf06270 */
[----:B------:R-:W-:Y:S05]  /*0070*/  @P0 EXIT ;  /* 0x000000000000094d */ /* 0x000fea0003800000 */
[----:B------:R-:W0:Y:S01]  /*0080*/  LDC.64 R2, c[0x0][0x380] ;  /* 0x0000e000ff027b82 */ /* 0x000e220000000a00 */
[----:B------:R-:W1:Y:S01]  /*0090*/  LDCU.64 UR4, c[0x0][0x358] ;  /* 0x00006b00ff0477ac */ /* 0x000e620008000a00 */
[----:B------:R-:W2:Y:S06]  /*00a0*/  LDCU.64 UR6, c[0x0][0x3a0] ;  /* 0x00007400ff0677ac */ /* 0x000eac0008000a00 */
[----:B------:R-:W3:Y:S08]  /*00b0*/  LDC.64 R4, c[0x0][0x390] ;  /* 0x0000e400ff047b82 */ /* 0x000ef00000000a00 */
[----:B------:R-:W4:Y:S01]  /*00c0*/  LDC.64 R10, c[0x0][0x388] ;  /* 0x0000e200ff0a7b82 */ /* 0x000f220000000a00 */
[----:B0-----:R-:W-:-:S07]  /*00d0*/  IMAD.WIDE R2, R15, 0x4, R2 ;  /* 0x000000040f027825 */ /* 0x001fce00078e0202 */
[----:B------:R-:W0:Y:S01]  /*00e0*/  LDC.64 R12, c[0x0][0x398] ;  /* 0x0000e600ff0c7b82 */ /* 0x000e220000000a00 */
[----:B-1----:R4:W-:Y:S01]  /*00f0*/  STG.E desc[UR4][R2.64], R15 ;  /* 0x0000000f02007986 */ /* 0x0029e2000c101904 */
[----:B---3--:R-:W-:-:S06]  /*0100*/  IMAD.WIDE R4, R15, 0x8, R4 ;  /* 0x000000080f047825 */ /* 0x008fcc00078e0204 */
[----:B------:R-:W3:Y:S01]  /*0110*/  LDG.E.64 R4, desc[UR4][R4.64] ;  /* 0x0000000404047981 */ /* 0x000ee2000c1e1b00 */
[----:B----4-:R-:W-:Y:S01]  /*0120*/  IMAD.WIDE R2, R15, 0x4, R10 ;  /* 0x000000040f027825 */ /* 0x010fe200078e020a */
[----:B---3--:R-:W-:-:S03]  /*0130*/  DADD R6, R4, 1 ;  /* 0x3ff0000004067429 */ /* 0x008fc60000000000 */
[----:B0-----:R-:W-:-:S07]  /*0140*/  IMAD.WIDE R4, R15, 0x4, R12 ;  /* 0x000000040f047825 */ /* 0x001fce00078e020c */
[----:B------:R-:W0:Y:S02]  /*0150*/  F2I.F64.TRUNC R7, R6 ;  /* 0x0000000600077311 */ /* 0x000e24000030d100 */
[----:B0-----:R-:W-:Y:S01]  /*0160*/  IADD3 R0, PT, PT, R7, 0xa, RZ ;  /* 0x0000000a07007810 */ /* 0x001fe20007ffe0ff */
[----:B------:R-:W-:Y:S05]  /*0170*/  STG.E desc[UR4][R2.64], R7 ;  /* 0x0000000702007986 */ /* 0x000fea000c101904 */
[----:B------:R-:W2:Y:S02]  /*0180*/  I2F.F64 R8, R0 ;  /* 0x0000000000087312 */ /* 0x000ea40000201c00 */
[----:B--2---:R-:W-:-:S10]  /*0190*/  DMUL R8, R8, UR6 ;  /* 0x0000000608087c28 */ /* 0x004fd40008000000 */
[----:B------:R-:W0:Y:S02]  /*01a0*/  F2F.F32.F64 R9, R8 ;  /* 0x0000000800097310 */ /* 0x000e240000301000 */
[----:B0-----:R-:W-:Y:S01]  /*01b0*/  STG.E desc[UR4][R4.64], R9 ;  /* 0x0000000904007986 */ /* 0x001fe2000c101904 */
[----:B------:R-:W-:Y:S05]  /*01c0*/  EXIT ;  /* 0x000000000000794d */ /* 0x000fea0003800000 */
.L_x_0:
[----:B------:R-:W-:-:S00]  /*01d0*/  BRA `(.L_x_0) ;  /* 0xfffffffc00fc7947 */ /* 0x000fc0000383ffff */
[----:B------:R-:W-:-:S00]  /*01e0*/  NOP ;  /* 0x0000000000007918 */ /* 0x000fc00000000000 */
        /* <DEDUP_REMOVED lines=9> */
.L_x_1:


//--------------------- .nv.shared.reserved.0     --------------------------
	.section	.nv.shared.reserved.0,"aw",@nobits
	.weak		__nv_reservedSMEM_offset_0_alias
	.size		__nv_reservedSMEM_offset_0_alias, 0, 64
	.other		__nv_reservedSMEM_offset_0_alias,@"STO_CUDA_RESERVED_SHARED STV_DEFAULT"
__nv_reservedSMEM_offset_0_alias:
	.zero		0
	.zero		64


//--------------------- .nv.constant0._Z6kernelPiS_PdPfdi --------------------------
	.section	.nv.constant0._Z6kernelPiS_PdPfdi,"a",@progbits
	.sectionflags	@""
	.align	4
.nv.constant0._Z6kernelPiS_PdPfdi:
	.zero		940


//--------------------- SYMBOLS --------------------------

	.type		.nv.reservedSmem.offset0,@object
	.size		.nv.reservedSmem.offset0,0x4
